//
// Generated by NVIDIA NVVM Compiler
//
// Compiler Build ID: CL-36424714
// Cuda compilation tools, release 13.0, V13.0.88
// Based on NVVM 20.0.0
//

.version 9.0
.target sm_100
.address_size 64

	// .globl	_Z6VecaddPiS_S_i

.visible .entry _Z6VecaddPiS_S_i(
	.param .u64 .ptr .align 1 _Z6VecaddPiS_S_i_param_0,
	.param .u64 .ptr .align 1 _Z6VecaddPiS_S_i_param_1,
	.param .u64 .ptr .align 1 _Z6VecaddPiS_S_i_param_2,
	.param .u32 _Z6VecaddPiS_S_i_param_3
)
{
	.reg .pred 	%p<2>;
	.reg .b32 	%r<6>;
	.reg .b64 	%rd<11>;

	ld.param.u64 	%rd1, [_Z6VecaddPiS_S_i_param_0];
	ld.param.u64 	%rd2, [_Z6VecaddPiS_S_i_param_1];
	ld.param.u64 	%rd3, [_Z6VecaddPiS_S_i_param_2];
	ld.param.u32 	%r2, [_Z6VecaddPiS_S_i_param_3];
	mov.u32 	%r1, %tid.x;
	setp.ge.s32 	%p1, %r1, %r2;
	@%p1 bra 	$L__BB0_2;
	cvta.to.global.u64 	%rd4, %rd1;
	cvta.to.global.u64 	%rd5, %rd2;
	cvta.to.global.u64 	%rd6, %rd3;
	mul.wide.u32 	%rd7, %r1, 4;
	add.s64 	%rd8, %rd4, %rd7;
	ld.global.u32 	%r3, [%rd8];
	add.s64 	%rd9, %rd5, %rd7;
	ld.global.u32 	%r4, [%rd9];
	add.s32 	%r5, %r4, %r3;
	add.s64 	%rd10, %rd6, %rd7;
	st.global.u32 	[%rd10], %r5;
$L__BB0_2:
	ret;

}


// ===== COMPILED SASS (sm_100) =====

	.target	sm_100

	.elftype	@"ET_EXEC"


//--------------------- .note.nv.tkinfo           --------------------------
	.section	.note.nv.tkinfo,"",@"SHT_NOTE"
	.sectionflags	@"SHF_NOTE_NV_TKINFO"
	.tkinfo
        /*0018*/ 	.word	0x00000002
        /*0030*/ 	.string	""
        /*0030*/ 	.string	"ptxas"
        /*0030*/ 	.string	"Cuda compilation tools, release 13.0, V13.0.88"
        /*0030*/ 	.string	"Build cuda_13.0.r13.0/compiler.36424714_0"
        /*0030*/ 	.string	"-arch sm_100 -m 64 "



//--------------------- .note.nv.cuinfo           --------------------------
	.section	.note.nv.cuinfo,"",@"SHT_NOTE"
	.sectionflags	@"SHF_NOTE_NV_CUINFO"
        /*0018*/ 	.short	0x0002
        /*001a*/ 	.short	0x0064
        /*001c*/ 	.short	0x0082
	.zero		2


//--------------------- .nv.info                  --------------------------
	.section	.nv.info,"",@"SHT_CUDA_INFO"
	.align	4


	//----- nvinfo : EIATTR_REGCOUNT
	.align		4
        /*0000*/ 	.byte	0x04, 0x2f
        /*0002*/ 	.short	(.L_1 - .L_0)
	.align		4
.L_0:
        /*0004*/ 	.word	index@(_Z6VecaddPiS_S_i)
        /*0008*/ 	.word	0x0000000c


	//----- nvinfo : EIATTR_FRAME_SIZE
	.align		4
.L_1:
        /*000c*/ 	.byte	0x04, 0x11
        /*000e*/ 	.short	(.L_3 - .L_2)
	.align		4
.L_2:
        /*0010*/ 	.word	index@(_Z6VecaddPiS_S_i)
        /*0014*/ 	.word	0x00000000


	//----- nvinfo : EIATTR_MIN_STACK_SIZE
	.align		4
.L_3:
        /*0018*/ 	.byte	0x04, 0x12
        /*001a*/ 	.short	(.L_5 - .L_4)
	.align		4
.L_4:
        /*001c*/ 	.word	index@(_Z6VecaddPiS_S_i)
        /*0020*/ 	.word	0x00000000
.L_5:


//--------------------- .nv.compat                --------------------------
	.section	.nv.compat,"",@"SHT_CUDA_COMPAT_INFO"
	.align	4
        /*0000*/ 	.byte	0x02, 0x09, 0x00, 0x00, 0x02, 0x02, 0x01, 0x00, 0x02, 0x05, 0x05, 0x00, 0x03, 0x07, 0x01, 0x01
        /*0010*/ 	.byte	0x02, 0x03, 0x00, 0x00, 0x02, 0x06, 0x01, 0x00, 0x04, 0x0b, 0x08, 0x00, 0x09, 0x00, 0x00, 0x00
        /*0020*/ 	.byte	0x00, 0x00, 0x00, 0x00


//--------------------- .nv.info._Z6VecaddPiS_S_i --------------------------
	.section	.nv.info._Z6VecaddPiS_S_i,"",@"SHT_CUDA_INFO"
	.sectionflags	@""
	.align	4


	//----- nvinfo : EIATTR_CUDA_API_VERSION
	.align		4
        /*0000*/ 	.byte	0x04, 0x37
        /*0002*/ 	.short	(.L_7 - .L_6)
.L_6:
        /*0004*/ 	.word	0x00000082


	//----- nvinfo : EIATTR_KPARAM_INFO
	.align		4
.L_7:
        /*0008*/ 	.byte	0x04, 0x17
        /*000a*/ 	.short	(.L_9 - .L_8)
.L_8:
        /*000c*/ 	.word	0x00000000
        /*0010*/ 	.short	0x0003
        /*0012*/ 	.short	0x0018
        /*0014*/ 	.byte	0x00, 0xf0, 0x11, 0x00


	//----- nvinfo : EIATTR_KPARAM_INFO
	.align		4
.L_9:
        /*0018*/ 	.byte	0x04, 0x17
        /*001a*/ 	.short	(.L_11 - .L_10)
.L_10:
        /*001c*/ 	.word	0x00000000
        /*0020*/ 	.short	0x0002
        /*0022*/ 	.short	0x0010
        /*0024*/ 	.byte	0x00, 0xf5, 0x21, 0x00


	//----- nvinfo : EIATTR_KPARAM_INFO
	.align		4
.L_11:
        /*0028*/ 	.byte	0x04, 0x17
        /*002a*/ 	.short	(.L_13 - .L_12)
.L_12:
        /*002c*/ 	.word	0x00000000
        /*0030*/ 	.short	0x0001
        /*0032*/ 	.short	0x0008
        /*0034*/ 	.byte	0x00, 0xf5, 0x21, 0x00


	//----- nvinfo : EIATTR_KPARAM_INFO
	.align		4
.L_13:
        /*0038*/ 	.byte	0x04, 0x17
        /*003a*/ 	.short	(.L_15 - .L_14)
.L_14:
        /*003c*/ 	.word	0x00000000
        /*0040*/ 	.short	0x0000
        /*0042*/ 	.short	0x0000
        /*0044*/ 	.byte	0x00, 0xf5, 0x21, 0x00


	//----- nvinfo : EIATTR_SPARSE_MMA_MASK
	.align		4
.L_15:
        /*0048*/ 	.byte	0x03, 0x50
        /*004a*/ 	.short	0x0000


	//----- nvinfo : EIATTR_MAXREG_COUNT
	.align		4
        /*004c*/ 	.byte	0x03, 0x1b
        /*004e*/ 	.short	0x00ff


	//----- nvinfo : EIATTR_MERCURY_ISA_VERSION
	.align		4
        /*0050*/ 	.byte	0x03, 0x5f
        /*0052*/ 	.short	0x0101


	//----- nvinfo : EIATTR_VRC_CTA_INIT_COUNT
	.align		4
        /*0054*/ 	.byte	0x02, 0x4a
	.zero		1
	.zero		1


	//----- nvinfo : EIATTR_EXIT_INSTR_OFFSETS
	.align		4
        /*0058*/ 	.byte	0x04, 0x1c
        /*005a*/ 	.short	(.L_17 - .L_16)


	//   ....[0]....
.L_16:
        /*005c*/ 	.word	0x00000040


	//   ....[1]....
        /*0060*/ 	.word	0x00000100


	//----- nvinfo : EIATTR_CBANK_PARAM_SIZE
	.align		4
.L_17:
        /*0064*/ 	.byte	0x03, 0x19
        /*0066*/ 	.short	0x001c


	//----- nvinfo : EIATTR_PARAM_CBANK
	.align		4
        /*0068*/ 	.byte	0x04, 0x0a
        /*006a*/ 	.short	(.L_19 - .L_18)
	.align		4
.L_18:
        /*006c*/ 	.word	index@(.nv.constant0._Z6VecaddPiS_S_i)
        /*0070*/ 	.short	0x0380
        /*0072*/ 	.short	0x001c


	//----- nvinfo : EIATTR_SW_WAR
	.align		4
.L_19:
        /*0074*/ 	.byte	0x04, 0x36
        /*0076*/ 	.short	(.L_21 - .L_20)
.L_20:
        /*0078*/ 	.word	0x00000008
.L_21:


//--------------------- .nv.callgraph             --------------------------
	.section	.nv.callgraph,"",@"SHT_CUDA_CALLGRAPH"
	.align	4
	.sectionentsize	8
	.align		4
        /*0000*/ 	.word	0x00000000
	.align		4
        /*0004*/ 	.word	0xffffffff
	.align		4
        /*0008*/ 	.word	0x00000000
	.align		4
        /*000c*/ 	.word	0xfffffffe
	.align		4
        /*0010*/ 	.word	0x00000000
	.align		4
        /*0014*/ 	.word	0xfffffffd
	.align		4
        /*0018*/ 	.word	0x00000000
	.align		4
        /*001c*/ 	.word	0xfffffffc


//--------------------- .text._Z6VecaddPiS_S_i    --------------------------
	.section	.text._Z6VecaddPiS_S_i,"ax",@progbits
	.align	128
        .global         _Z6VecaddPiS_S_i
        .type           _Z6VecaddPiS_S_i,@function
        .size           _Z6VecaddPiS_S_i,(.L_x_1 - _Z6VecaddPiS_S_i)
        .other          _Z6VecaddPiS_S_i,@"STO_CUDA_ENTRY STV_DEFAULT"
_Z6VecaddPiS_S_i:
.text._Z6VecaddPiS_S_i:
[----:B------:R-:W-:Y:S01]  /*0000*/  LDC R1, c[0x0][0x37c] ;  /* 0x0000df00ff017b82 */ /* 0x000fe20000000800 */
[----:B------:R-:W0:Y:S01]  /*0010*/  S2R R9, SR_TID.X ;  /* 0x0000000000097919 */ /* 0x000e220000002100 */
[----:B------:R-:W0:Y:S02]  /*0020*/  LDCU UR4, c[0x0][0x398] ;  /* 0x00007300ff0477ac */ /* 0x000e240008000800 */
[----:B0-----:R-:W-:-:S13]  /*0030*/  ISETP.GE.AND P0, PT, R9, UR4, PT ;  /* 0x0000000409007c0c */ /* 0x001fda000bf06270 */
[----:B------:R-:W-:Y:S05]  /*0040*/  @P0 EXIT ;  /* 0x000000000000094d */ /* 0x000fea0003800000 */
[----:B------:R-:W0:Y:S01]  /*0050*/  LDC.64 R2, c[0x0][0x380] ;  /* 0x0000e000ff027b82 */ /* 0x000e220000000a00 */
[----:B------:R-:W1:Y:S07]  /*0060*/  LDCU.64 UR4, c[0x0][0x358] ;  /* 0x00006b00ff0477ac */ /* 0x000e6e0008000a00 */
[----:B------:R-:W2:Y:S08]  /*0070*/  LDC.64 R4, c[0x0][0x388] ;  /* 0x0000e200ff047b82 */ /* 0x000eb00000000a00 */
[----:B------:R-:W3:Y:S01]  /*0080*/  LDC.64 R6, c[0x0][0x390] ;  /* 0x0000e400ff067b82 */ /* 0x000ee20000000a00 */
[----:B0-----:R-:W-:-:S06]  /*0090*/  IMAD.WIDE.U32 R2, R9, 0x4, R2 ;  /* 0x0000000409027825 */ /* 0x001fcc00078e0002 */
[----:B-1----:R-:W4:Y:S01]  /*00a0*/  LDG.E R2, desc[UR4][R2.64] ;  /* 0x0000000402027981 */ /* 0x002f22000c1e1900 */
[----:B--2---:R-:W-:-:S06]  /*00b0*/  IMAD.WIDE.U32 R4, R9, 0x4, R4 ;  /* 0x0000000409047825 */ /* 0x004fcc00078e0004 */
[----:B------:R-:W4:Y:S01]  /*00c0*/  LDG.E R5, desc[UR4][R4.64] ;  /* 0x0000000404057981 */ /* 0x000f22000c1e1900 */
[----:B---3--:R-:W-:Y:S01]  /*00d0*/  IMAD.WIDE.U32 R6, R9, 0x4, R6 ;  /* 0x0000000409067825 */ /* 0x008fe200078e0006 */
[----:B----4-:R-:W-:-:S05]  /*00e0*/  IADD3 R9, PT, PT, R2, R5, RZ ;  /* 0x0000000502097210 */ /* 0x010fca0007ffe0ff */
[----:B------:R-:W-:Y:S01]  /*00f0*/  STG.E desc[UR4][R6.64], R9 ;  /* 0x0000000906007986 */ /* 0x000fe2000c101904 */
[----:B------:R-:W-:Y:S05]  /*0100*/  EXIT ;  /* 0x000000000000794d */ /* 0x000fea0003800000 */
.L_x_0:
[----:B------:R-:W-:-:S00]  /*0110*/  BRA `(.L_x_0) ;  /* 0xfffffffc00fc7947 */ /* 0x000fc0000383ffff */
[----:B------:R-:W-:-:S00]  /*0120*/  NOP ;  /* 0x0000000000007918 */ /* 0x000fc00000000000 */
        /* <DEDUP_REMOVED lines=13> */
.L_x_1:


//--------------------- .nv.shared.reserved.0     --------------------------
	.section	.nv.shared.reserved.0,"aw",@nobits
	.weak		__nv_reservedSMEM_offset_0_alias
	.size		__nv_reservedSMEM_offset_0_alias, 0, 64
	.other		__nv_reservedSMEM_offset_0_alias,@"STO_CUDA_RESERVED_SHARED STV_DEFAULT"
__nv_reservedSMEM_offset_0_alias:
	.zero		0
	.zero		64


//--------------------- .nv.constant0._Z6VecaddPiS_S_i --------------------------
	.section	.nv.constant0._Z6VecaddPiS_S_i,"a",@progbits
	.sectionflags	@""
	.align	4
.nv.constant0._Z6VecaddPiS_S_i:
	.zero		924


//--------------------- SYMBOLS --------------------------

	.type		.nv.reservedSmem.offset0,@object
	.size		.nv.reservedSmem.offset0,0x4
